	.headerflags	@"EF_CUDA_TEXMODE_UNIFIED EF_CUDA_64BIT_ADDRESS EF_CUDA_ACCELERATORS EF_CUDA_SM90 EF_CUDA_VIRTUAL_SM(EF_CUDA_SM90)"
	.elftype	@"ET_EXEC"


//--------------------- .nv.info                  --------------------------
	.section	.nv.info,"",@"SHT_CUDA_INFO"
	.align	4


	//----- nvinfo : EIATTR_REGCOUNT
	.align		4
        /*0000*/ 	.byte	0x04, 0x2f
        /*0002*/ 	.short	(.L_3 - .L_2)
	.align		4
.L_2:
        /*0004*/ 	.word	index@(triton_poi_fused__native_batch_norm_legit_no_training_relu_30)
        /*0008*/ 	.word	0x00000013


	//----- nvinfo : EIATTR_MIN_STACK_SIZE
	.align		4
.L_3:
        /*000c*/ 	.byte	0x04, 0x12
        /*000e*/ 	.short	(.L_5 - .L_4)
	.align		4
.L_4:
        /*0010*/ 	.word	index@(triton_poi_fused__native_batch_norm_legit_no_training_relu_30)
        /*0014*/ 	.word	0x00000000


	//----- nvinfo : EIATTR_FRAME_SIZE
	.align		4
.L_5:
        /*0018*/ 	.byte	0x04, 0x11
        /*001a*/ 	.short	(.L_7 - .L_6)
	.align		4
.L_6:
        /*001c*/ 	.word	index@(triton_poi_fused__native_batch_norm_legit_no_training_relu_30)
        /*0020*/ 	.word	0x00000000


	//----- nvinfo : EIATTR_MIN_STACK_SIZE
	.align		4
.L_7:
        /*0024*/ 	.byte	0x04, 0x12
        /*0026*/ 	.short	(.L_9 - .L_8)
	.align		4
.L_8:
        /*0028*/ 	.word	index@(triton_poi_fused__native_batch_norm_legit_no_training_relu_30)
        /*002c*/ 	.word	0x00000000
.L_9:


//--------------------- .nv.info.triton_poi_fused__native_batch_norm_legit_no_training_relu_30 --------------------------
	.section	.nv.info.triton_poi_fused__native_batch_norm_legit_no_training_relu_30,"",@"SHT_CUDA_INFO"
	.sectionflags	@""
	.align	4


	//----- nvinfo : EIATTR_CUDA_API_VERSION
	.align		4
        /*0000*/ 	.byte	0x04, 0x37
        /*0002*/ 	.short	(.L_11 - .L_10)
.L_10:
        /*0004*/ 	.word	0x0000007c


	//----- nvinfo : EIATTR_KPARAM_INFO
	.align		4
.L_11:
        /*0008*/ 	.byte	0x04, 0x17
        /*000a*/ 	.short	(.L_13 - .L_12)
.L_12:
        /*000c*/ 	.word	0x00000000
        /*0010*/ 	.short	0x0006
        /*0012*/ 	.short	0x0030
        /*0014*/ 	.byte	0x00, 0xf0, 0x11, 0x00


	//----- nvinfo : EIATTR_KPARAM_INFO
	.align		4
.L_13:
        /*0018*/ 	.byte	0x04, 0x17
        /*001a*/ 	.short	(.L_15 - .L_14)
.L_14:
        /*001c*/ 	.word	0x00000000
        /*0020*/ 	.short	0x0005
        /*0022*/ 	.short	0x0028
        /*0024*/ 	.byte	0x00, 0xf4, 0x21, 0x00


	//----- nvinfo : EIATTR_KPARAM_INFO
	.align		4
.L_15:
        /*0028*/ 	.byte	0x04, 0x17
        /*002a*/ 	.short	(.L_17 - .L_16)
.L_16:
        /*002c*/ 	.word	0x00000000
        /*0030*/ 	.short	0x0004
        /*0032*/ 	.short	0x0020
        /*0034*/ 	.byte	0x00, 0xf4, 0x21, 0x00


	//----- nvinfo : EIATTR_KPARAM_INFO
	.align		4
.L_17:
        /*0038*/ 	.byte	0x04, 0x17
        /*003a*/ 	.short	(.L_19 - .L_18)
.L_18:
        /*003c*/ 	.word	0x00000000
        /*0040*/ 	.short	0x0003
        /*0042*/ 	.short	0x0018
        /*0044*/ 	.byte	0x00, 0xf4, 0x21, 0x00


	//----- nvinfo : EIATTR_KPARAM_INFO
	.align		4
.L_19:
        /*0048*/ 	.byte	0x04, 0x17
        /*004a*/ 	.short	(.L_21 - .L_20)
.L_20:
        /*004c*/ 	.word	0x00000000
        /*0050*/ 	.short	0x0002
        /*0052*/ 	.short	0x0010
        /*0054*/ 	.byte	0x00, 0xf4, 0x21, 0x00


	//----- nvinfo : EIATTR_KPARAM_INFO
	.align		4
.L_21:
        /*0058*/ 	.byte	0x04, 0x17
        /*005a*/ 	.short	(.L_23 - .L_22)
.L_22:
        /*005c*/ 	.word	0x00000000
        /*0060*/ 	.short	0x0001
        /*0062*/ 	.short	0x0008
        /*0064*/ 	.byte	0x00, 0xf4, 0x21, 0x00


	//----- nvinfo : EIATTR_KPARAM_INFO
	.align		4
.L_23:
        /*0068*/ 	.byte	0x04, 0x17
        /*006a*/ 	.short	(.L_25 - .L_24)
.L_24:
        /*006c*/ 	.word	0x00000000
        /*0070*/ 	.short	0x0000
        /*0072*/ 	.short	0x0000
        /*0074*/ 	.byte	0x00, 0xf4, 0x21, 0x00


	//----- nvinfo : EIATTR_SPARSE_MMA_MASK
	.align		4
.L_25:
        /*0078*/ 	.byte	0x03, 0x50
        /*007a*/ 	.short	0x0000


	//----- nvinfo : EIATTR_MAXREG_COUNT
	.align		4
        /*007c*/ 	.byte	0x03, 0x1b
        /*007e*/ 	.short	0x00ff


	//----- nvinfo : EIATTR_EXIT_INSTR_OFFSETS
	.align		4
        /*0080*/ 	.byte	0x04, 0x1c
        /*0082*/ 	.short	(.L_27 - .L_26)


	//   ....[0]....
.L_26:
        /*0084*/ 	.word	0x00000560


	//----- nvinfo : EIATTR_REQNTID
	.align		4
.L_27:
        /*0088*/ 	.byte	0x04, 0x10
        /*008a*/ 	.short	(.L_29 - .L_28)
.L_28:
        /*008c*/ 	.word	0x00000080
        /*0090*/ 	.word	0x00000001
        /*0094*/ 	.word	0x00000001


	//----- nvinfo : EIATTR_CBANK_PARAM_SIZE
	.align		4
.L_29:
        /*0098*/ 	.byte	0x03, 0x19
        /*009a*/ 	.short	0x0034


	//----- nvinfo : EIATTR_PARAM_CBANK
	.align		4
        /*009c*/ 	.byte	0x04, 0x0a
        /*009e*/ 	.short	(.L_31 - .L_30)
	.align		4
.L_30:
        /*00a0*/ 	.word	index@(.nv.constant0.triton_poi_fused__native_batch_norm_legit_no_training_relu_30)
        /*00a4*/ 	.short	0x0210
        /*00a6*/ 	.short	0x0034


	//----- nvinfo : EIATTR_SW_WAR
	.align		4
.L_31:
        /*00a8*/ 	.byte	0x04, 0x36
        /*00aa*/ 	.short	(.L_33 - .L_32)
.L_32:
        /*00ac*/ 	.word	0x00000008
.L_33:


//--------------------- .nv.callgraph             --------------------------
	.section	.nv.callgraph,"",@"SHT_CUDA_CALLGRAPH"
	.align	4
	.sectionentsize	8
	.align		4
        /*0000*/ 	.word	0x00000000
	.align		4
        /*0004*/ 	.word	0xffffffff
	.align		4
        /*0008*/ 	.word	0x00000000
	.align		4
        /*000c*/ 	.word	0xfffffffe
	.align		4
        /*0010*/ 	.word	0x00000000
	.align		4
        /*0014*/ 	.word	0xfffffffd
	.align		4
        /*0018*/ 	.word	0x00000000
	.align		4
        /*001c*/ 	.word	0xfffffffc


//--------------------- .nv.constant4             --------------------------
	.section	.nv.constant4,"a",@progbits
	.align	8
	.align		8
.nv.constant4:
        /*0000*/ 	.dword	_$_str
	.align		8
        /*0008*/ 	.dword	_$_str_$_2


//--------------------- .text.triton_poi_fused__native_batch_norm_legit_no_training_relu_30 --------------------------
	.section	.text.triton_poi_fused__native_batch_norm_legit_no_training_relu_30,"ax",@progbits
	.align	128
        .global         triton_poi_fused__native_batch_norm_legit_no_training_relu_30
        .type           triton_poi_fused__native_batch_norm_legit_no_training_relu_30,@function
        .size           triton_poi_fused__native_batch_norm_legit_no_training_relu_30,(.L_x_1 - triton_poi_fused__native_batch_norm_legit_no_training_relu_30)
        .other          triton_poi_fused__native_batch_norm_legit_no_training_relu_30,@"STO_CUDA_ENTRY STV_DEFAULT"
triton_poi_fused__native_batch_norm_legit_no_training_relu_30:
.text.triton_poi_fused__native_batch_norm_legit_no_training_relu_30:
[----:B------:R-:W-:Y:S01]  /*0000*/  LDC R1, c[0x0][0x28] ;  /* 0x00000a00ff017b82 */ /* 0x000fe20000000800 */
[----:B------:R-:W1:Y:S01]  /*0010*/  S2R R0, SR_TID.X ;  /* 0x0000000000007919 */ /* 0x000e620000002100 */
[----:B------:R-:W-:Y:S01]  /*0020*/  ULDC.64 UR4, c[0x0][0x208] ;  /* 0x0000820000047ab9 */ /* 0x000fe20000000a00 */
[----:B------:R-:W2:Y:S01]  /*0030*/  S2R R5, SR_CTAID.X ;  /* 0x0000000000057919 */ /* 0x000ea20000002500 */
[----:B-1----:R-:W-:Y:S01]  /*0040*/  IMAD.SHL.U32 R0, R0, 0x4, RZ ;  /* 0x0000000400007824 */ /* 0x002fe200078e00ff */
[----:B--2---:R-:W-:-:S04]  /*0050*/  SHF.R.S32.HI R3, RZ, 0x16, R5 ;  /* 0x00000016ff037819 */ /* 0x004fc80000011405 */
[----:B------:R-:W-:Y:S02]  /*0060*/  LOP3.LUT R0, R0, 0x1fc, RZ, 0xc0, !PT ;  /* 0x000001fc00007812 */ /* 0x000fe400078ec0ff */
[----:B------:R-:W-:-:S03]  /*0070*/  SGXT R3, R3, 0x1 ;  /* 0x000000010303781a */ /* 0x000fc60000000200 */
[----:B------:R-:W-:Y:S02]  /*0080*/  IMAD R0, R5, 0x200, R0 ;  /* 0x0000020005007824 */ /* 0x000fe400078e0200 */
[----:B------:R-:W1:Y:S03]  /*0090*/  LDC.64 R4, c[0x0][0x220] ;  /* 0x00008800ff047b82 */ /* 0x000e660000000a00 */
[----:B------:R-:W-:-:S04]  /*00a0*/  LEA.HI R8, R3, R0, RZ, 0x6 ;  /* 0x0000000003087211 */ /* 0x000fc800078f30ff */
[--C-:B------:R-:W-:Y:S02]  /*00b0*/  SHF.R.S32.HI R2, RZ, 0x6, R8.reuse ;  /* 0x00000006ff027819 */ /* 0x100fe40000011408 */
[----:B------:R-:W-:-:S04]  /*00c0*/  SHF.R.S32.HI R3, RZ, 0x1f, R8 ;  /* 0x0000001fff037819 */ /* 0x000fc80000011408 */
[----:B------:R-:W-:Y:S02]  /*00d0*/  LEA.HI R6, R3, R2, RZ, 0x8 ;  /* 0x0000000203067211 */ /* 0x000fe400078f40ff */
[----:B------:R-:W-:Y:S02]  /*00e0*/  SHF.R.S32.HI R3, RZ, 0x1f, R0 ;  /* 0x0000001fff037819 */ /* 0x000fe40000011400 */
[----:B------:R-:W-:Y:S02]  /*00f0*/  LOP3.LUT R7, R6, 0xffffff00, RZ, 0xc0, !PT ;  /* 0xffffff0006077812 */ /* 0x000fe400078ec0ff */
[----:B------:R-:W-:-:S03]  /*0100*/  LEA.HI R9, R3, R0, RZ, 0x3 ;  /* 0x0000000003097211 */ /* 0x000fc600078f18ff */
[----:B------:R-:W-:Y:S01]  /*0110*/  IMAD.IADD R2, R2, 0x1, -R7 ;  /* 0x0000000102027824 */ /* 0x000fe200078e0a07 */
[----:B------:R-:W-:-:S03]  /*0120*/  SHF.R.S32.HI R6, RZ, 0x3, R9 ;  /* 0x00000003ff067819 */ /* 0x000fc60000011409 */
[----:B-1----:R-:W-:Y:S01]  /*0130*/  IMAD.WIDE R4, R2, 0x4, R4 ;  /* 0x0000000402047825 */ /* 0x002fe200078e0204 */
[----:B------:R-:W-:-:S04]  /*0140*/  LEA.HI R7, R6, R6, RZ, 0x3 ;  /* 0x0000000606077211 */ /* 0x000fc800078f18ff */
[----:B------:R-:W-:Y:S01]  /*0150*/  LOP3.LUT R7, R7, 0xfff8, RZ, 0xc0, !PT ;  /* 0x0000fff807077812 */ /* 0x000fe200078ec0ff */
[----:B------:R1:W2:Y:S01]  /*0160*/  LDG.E.EL R3, desc[UR4][R4.64] ;  /* 0x0000000404037981 */ /* 0x0002a2000c2e1900 */
[----:B------:R-:W-:-:S03]  /*0170*/  LOP3.LUT R14, R8, 0xffffffc0, RZ, 0xc0, !PT ;  /* 0xffffffc0080e7812 */ /* 0x000fc600078ec0ff */
[----:B------:R-:W-:-:S05]  /*0180*/  IMAD.IADD R10, R6, 0x1, -R7 ;  /* 0x00000001060a7824 */ /* 0x000fca00078e0a07 */
[----:B------:R-:W-:Y:S01]  /*0190*/  LOP3.LUT R7, R10, 0x80, RZ, 0xc0, !PT ;  /* 0x000000800a077812 */ /* 0x000fe200078ec0ff */
[----:B-1----:R-:W1:Y:S03]  /*01a0*/  LDC.64 R4, c[0x0][0x210] ;  /* 0x00008400ff047b82 */ /* 0x002e660000000a00 */
[----:B------:R-:W-:-:S04]  /*01b0*/  LEA.HI R7, R7, R10, RZ, 0x19 ;  /* 0x0000000a07077211 */ /* 0x000fc800078fc8ff */
[C---:B------:R-:W-:Y:S02]  /*01c0*/  LOP3.LUT R6, R7.reuse, 0xfe, RZ, 0xc0, !PT ;  /* 0x000000fe07067812 */ /* 0x040fe400078ec0ff */
[----:B------:R-:W-:-:S03]  /*01d0*/  PRMT R11, R7, 0x8880, RZ ;  /* 0x00008880070b7816 */ /* 0x000fc600000000ff */
[----:B------:R-:W-:Y:S01]  /*01e0*/  IMAD.MOV R13, RZ, RZ, -R6 ;  /* 0x000000ffff0d7224 */ /* 0x000fe200078e0a06 */
[----:B------:R-:W-:Y:S01]  /*01f0*/  SHF.R.S32.HI R11, RZ, 0x1, R11 ;  /* 0x00000001ff0b7819 */ /* 0x000fe2000001140b */
[----:B------:R-:W3:Y:S03]  /*0200*/  LDC.64 R6, c[0x0][0x218] ;  /* 0x00008600ff067b82 */ /* 0x000ee60000000a00 */
[----:B------:R-:W-:Y:S02]  /*0210*/  PRMT R13, R13, 0x7710, RZ ;  /* 0x000077100d0d7816 */ /* 0x000fe400000000ff */
[----:B------:R-:W-:-:S03]  /*0220*/  PRMT R15, R11, 0x9910, RZ ;  /* 0x000099100b0f7816 */ /* 0x000fc600000000ff */
[----:B------:R-:W-:Y:S01]  /*0230*/  IMAD.IADD R12, R10, 0x1, R13 ;  /* 0x000000010a0c7824 */ /* 0x000fe200078e020d */
[----:B------:R-:W-:Y:S01]  /*0240*/  LOP3.LUT R13, R9, 0xfffffff8, RZ, 0xc0, !PT ;  /* 0xfffffff8090d7812 */ /* 0x000fe200078ec0ff */
[----:B------:R-:W4:Y:S03]  /*0250*/  LDC.64 R10, c[0x0][0x228] ;  /* 0x00008a00ff0a7b82 */ /* 0x000f260000000a00 */
[----:B------:R-:W-:Y:S01]  /*0260*/  IADD3 R13, R14, R0, -R13 ;  /* 0x000000000e0d7210 */ /* 0x000fe20007ffe80d */
[----:B------:R-:W-:Y:S01]  /*0270*/  IMAD.MOV.U32 R14, RZ, RZ, R15 ;  /* 0x000000ffff0e7224 */ /* 0x000fe200078e000f */
[----:B------:R-:W-:-:S03]  /*0280*/  PRMT R12, R12, 0x8880, RZ ;  /* 0x000088800c0c7816 */ /* 0x000fc600000000ff */
[----:B------:R-:W5:Y:S01]  /*0290*/  LDC.64 R8, c[0x0][0x230] ;  /* 0x00008c00ff087b82 */ /* 0x000f620000000a00 */
[----:B------:R-:W-:-:S04]  /*02a0*/  IMAD R13, R14, 0x8, R13 ;  /* 0x000000080e0d7824 */ /* 0x000fc800078e020d */
[----:B------:R-:W-:Y:S02]  /*02b0*/  IMAD R15, R12, 0x20, R13 ;  /* 0x000000200c0f7824 */ /* 0x000fe400078e020d */
[----:B---3--:R-:W-:-:S04]  /*02c0*/  IMAD.WIDE R12, R2, 0x4, R6 ;  /* 0x00000004020c7825 */ /* 0x008fc800078e0206 */
[----:B-1----:R-:W-:Y:S02]  /*02d0*/  IMAD.WIDE R4, R15, 0x4, R4 ;  /* 0x000000040f047825 */ /* 0x002fe400078e0204 */
[----:B------:R1:W3:Y:S04]  /*02e0*/  LDG.E.EL R12, desc[UR4][R12.64] ;  /* 0x000000040c0c7981 */ /* 0x0002e8000c2e1900 */
[----:B------:R-:W3:Y:S01]  /*02f0*/  LDG.E.128 R4, desc[UR4][R4.64] ;  /* 0x0000000404047981 */ /* 0x000ee2000c1e1d00 */
[----:B----4-:R-:W-:-:S04]  /*0300*/  IMAD.WIDE R10, R2, 0x4, R10 ;  /* 0x00000004020a7825 */ /* 0x010fc800078e020a */
[----:B-----5:R-:W-:Y:S02]  /*0310*/  IMAD.WIDE R14, R2, 0x4, R8 ;  /* 0x00000004020e7825 */ /* 0x020fe400078e0208 */
[----:B------:R4:W5:Y:S04]  /*0320*/  LDG.E.EL R8, desc[UR4][R10.64] ;  /* 0x000000040a087981 */ /* 0x000968000c2e1900 */
[----:B------:R-:W5:Y:S01]  /*0330*/  LDG.E.EL R15, desc[UR4][R14.64] ;  /* 0x000000040e0f7981 */ /* 0x000f62000c2e1900 */
[----:B-1----:R-:W-:Y:S02]  /*0340*/  IMAD.MOV.U32 R13, RZ, RZ, 0x3e800000 ;  /* 0x3e800000ff0d7424 */ /* 0x002fe400078e00ff */
[----:B--2---:R-:W-:Y:S02]  /*0350*/  FADD R9, R3, 9.9999997473787516356e-06 ;  /* 0x3727c5ac03097421 */ /* 0x004fe40000000000 */
[----:B------:R-:W1:Y:S02]  /*0360*/  LDC.64 R2, c[0x0][0x238] ;  /* 0x00008e00ff027b82 */ /* 0x000e640000000a00 */
[----:B------:R-:W2:Y:S02]  /*0370*/  MUFU.SQRT R16, R9 ;  /* 0x0000000900107308 */ /* 0x000ea40000002000 */
[----:B--2---:R-:W-:-:S02]  /*0380*/  FSETP.GT.AND P0, PT, R16, 8.50705917302346158658e+37, PT ;  /* 0x7e8000001000780b */ /* 0x004fc40003f04000 */
[----:B------:R-:W-:Y:S02]  /*0390*/  FSETP.GEU.AND P1, PT, R16, 1.175494350822287508e-38, PT ;  /* 0x008000001000780b */ /* 0x000fe40003f2e000 */
[----:B----4-:R-:W-:Y:S01]  /*03a0*/  FSEL R11, R13, 1, P0 ;  /* 0x3f8000000d0b7808 */ /* 0x010fe20000000000 */
[----:B-1----:R-:W-:-:S08]  /*03b0*/  IMAD.WIDE R2, R0, 0x4, R2 ;  /* 0x0000000400027825 */ /* 0x002fd000078e0202 */
[----:B------:R-:W-:Y:S02]  /*03c0*/  @P0 FMUL R16, R16, 0.25 ;  /* 0x3e80000010100820 */ /* 0x000fe40000400000 */
[----:B------:R-:W-:Y:S02]  /*03d0*/  @!P1 FMUL R11, R11, 16777216 ;  /* 0x4b8000000b0b9820 */ /* 0x000fe40000400000 */
[----:B------:R-:W-:-:S06]  /*03e0*/  @!P1 FMUL R16, R16, 16777216 ;  /* 0x4b80000010109820 */ /* 0x000fcc0000400000 */
[----:B------:R-:W1:Y:S02]  /*03f0*/  MUFU.RCP R16, R16 ;  /* 0x0000001000107308 */ /* 0x000e640000001000 */
[----:B-1----:R-:W-:Y:S01]  /*0400*/  FMUL R11, R16, R11 ;  /* 0x0000000b100b7220 */ /* 0x002fe20000400000 */
[--C-:B---3--:R-:W-:Y:S01]  /*0410*/  FADD R4, R4, -R12.reuse ;  /* 0x8000000c04047221 */ /* 0x108fe20000000000 */
[--C-:B------:R-:W-:Y:S01]  /*0420*/  FADD R10, R5, -R12.reuse ;  /* 0x8000000c050a7221 */ /* 0x100fe20000000000 */
[--C-:B------:R-:W-:Y:S01]  /*0430*/  FADD R6, R6, -R12.reuse ;  /* 0x8000000c06067221 */ /* 0x100fe20000000000 */
[----:B------:R-:W-:Y:S01]  /*0440*/  FADD R12, R7, -R12 ;  /* 0x8000000c070c7221 */ /* 0x000fe20000000000 */
[C---:B------:R-:W-:Y:S01]  /*0450*/  FMUL R4, R11.reuse, R4 ;  /* 0x000000040b047220 */ /* 0x040fe20000400000 */
[C---:B------:R-:W-:Y:S01]  /*0460*/  FMUL R10, R11.reuse, R10 ;  /* 0x0000000a0b0a7220 */ /* 0x040fe20000400000 */
[C---:B------:R-:W-:Y:S01]  /*0470*/  FMUL R6, R11.reuse, R6 ;  /* 0x000000060b067220 */ /* 0x040fe20000400000 */
[----:B------:R-:W-:Y:S01]  /*0480*/  FMUL R12, R11, R12 ;  /* 0x0000000c0b0c7220 */ /* 0x000fe20000400000 */
[C-C-:B-----5:R-:W-:Y:S01]  /*0490*/  FFMA R4, R8.reuse, R4, R15.reuse ;  /* 0x0000000408047223 */ /* 0x160fe2000000000f */
[C-C-:B------:R-:W-:Y:S01]  /*04a0*/  FFMA R10, R8.reuse, R10, R15.reuse ;  /* 0x0000000a080a7223 */ /* 0x140fe2000000000f */
[C-C-:B------:R-:W-:Y:S01]  /*04b0*/  FFMA R6, R8.reuse, R6, R15.reuse ;  /* 0x0000000608067223 */ /* 0x140fe2000000000f */
[----:B------:R-:W-:-:S02]  /*04c0*/  FFMA R12, R8, R12, R15 ;  /* 0x0000000c080c7223 */ /* 0x000fc4000000000f */
[----:B------:R-:W-:Y:S02]  /*04d0*/  FSETP.GEU.AND P3, PT, R4, RZ, PT ;  /* 0x000000ff0400720b */ /* 0x000fe40003f6e000 */
[----:B------:R-:W-:Y:S02]  /*04e0*/  FSETP.GEU.AND P2, PT, R10, RZ, PT ;  /* 0x000000ff0a00720b */ /* 0x000fe40003f4e000 */
[----:B------:R-:W-:Y:S02]  /*04f0*/  FSETP.GEU.AND P1, PT, R6, RZ, PT ;  /* 0x000000ff0600720b */ /* 0x000fe40003f2e000 */
[----:B------:R-:W-:Y:S02]  /*0500*/  FSETP.GEU.AND P0, PT, R12, RZ, PT ;  /* 0x000000ff0c00720b */ /* 0x000fe40003f0e000 */
[----:B------:R-:W-:Y:S02]  /*0510*/  SEL R4, R4, RZ, P3 ;  /* 0x000000ff04047207 */ /* 0x000fe40001800000 */
[----:B------:R-:W-:-:S02]  /*0520*/  SEL R5, R10, RZ, P2 ;  /* 0x000000ff0a057207 */ /* 0x000fc40001000000 */
[----:B------:R-:W-:Y:S02]  /*0530*/  SEL R6, R6, RZ, P1 ;  /* 0x000000ff06067207 */ /* 0x000fe40000800000 */
[----:B------:R-:W-:-:S05]  /*0540*/  SEL R7, R12, RZ, P0 ;  /* 0x000000ff0c077207 */ /* 0x000fca0000000000 */
[----:B------:R-:W-:Y:S01]  /*0550*/  STG.E.128 desc[UR4][R2.64], R4 ;  /* 0x0000000402007986 */ /* 0x000fe2000c101d04 */
[----:B------:R-:W-:Y:S05]  /*0560*/  EXIT ;  /* 0x000000000000794d */ /* 0x000fea0003800000 */
.L_x_0:
[----:B------:R-:W-:-:S00]  /*0570*/  BRA `(.L_x_0) ;  /* 0xfffffffc00fc7947 */ /* 0x000fc0000383ffff */
[----:B------:R-:W-:-:S00]  /*0580*/  NOP ;  /* 0x0000000000007918 */ /* 0x000fc00000000000 */
[----:B------:R-:W-:-:S00]  /*0590*/  NOP ;  /* 0x0000000000007918 */ /* 0x000fc00000000000 */
[----:B------:R-:W-:-:S00]  /*05a0*/  NOP ;  /* 0x0000000000007918 */ /* 0x000fc00000000000 */
[----:B------:R-:W-:-:S00]  /*05b0*/  NOP ;  /* 0x0000000000007918 */ /* 0x000fc00000000000 */
[----:B------:R-:W-:-:S00]  /*05c0*/  NOP ;  /* 0x0000000000007918 */ /* 0x000fc00000000000 */
[----:B------:R-:W-:-:S00]  /*05d0*/  NOP ;  /* 0x0000000000007918 */ /* 0x000fc00000000000 */
[----:B------:R-:W-:-:S00]  /*05e0*/  NOP ;  /* 0x0000000000007918 */ /* 0x000fc00000000000 */
[----:B------:R-:W-:-:S00]  /*05f0*/  NOP ;  /* 0x0000000000007918 */ /* 0x000fc00000000000 */
.L_x_1:


//--------------------- .nv.global.init           --------------------------
	.section	.nv.global.init,"aw",@progbits
.nv.global.init:
	.type		_$_str,@object
	.size		_$_str,(_$_str_$_2 - _$_str)
_$_str:
        /*0000*/ 	.byte	0x5f, 0x5f, 0x43, 0x55, 0x44, 0x41, 0x5f, 0x46, 0x54, 0x5a, 0x00
	.type		_$_str_$_2,@object
	.size		_$_str_$_2,(.L_1 - _$_str_$_2)
_$_str_$_2:
        /*000b*/ 	.byte	0x5f, 0x5f, 0x43, 0x55, 0x44, 0x41, 0x5f, 0x50, 0x52, 0x45, 0x43, 0x5f, 0x53, 0x51, 0x52, 0x54
        /*001b*/ 	.byte	0x00
.L_1:


//--------------------- .nv.constant0.triton_poi_fused__native_batch_norm_legit_no_training_relu_30 --------------------------
	.section	.nv.constant0.triton_poi_fused__native_batch_norm_legit_no_training_relu_30,"a",@progbits
	.sectionflags	@""
	.align	4
.nv.constant0.triton_poi_fused__native_batch_norm_legit_no_training_relu_30:
	.zero		580
